//
// Generated by NVIDIA NVVM Compiler
//
// Compiler Build ID: CL-36424714
// Cuda compilation tools, release 13.0, V13.0.88
// Based on NVVM 20.0.0
//

.version 9.0
.target sm_100
.address_size 64

	// .globl	_Z13tensor_kernelI10BinaryExprI10TensorExprIfES0_IS2_S2_5MulOpE5AddOpEEvPfT_ii

.visible .entry _Z13tensor_kernelI10BinaryExprI10TensorExprIfES0_IS2_S2_5MulOpE5AddOpEEvPfT_ii(
	.param .u64 .ptr .align 1 _Z13tensor_kernelI10BinaryExprI10TensorExprIfES0_IS2_S2_5MulOpE5AddOpEEvPfT_ii_param_0,
	.param .align 8 .b8 _Z13tensor_kernelI10BinaryExprI10TensorExprIfES0_IS2_S2_5MulOpE5AddOpEEvPfT_ii_param_1[16],
	.param .u32 _Z13tensor_kernelI10BinaryExprI10TensorExprIfES0_IS2_S2_5MulOpE5AddOpEEvPfT_ii_param_2,
	.param .u32 _Z13tensor_kernelI10BinaryExprI10TensorExprIfES0_IS2_S2_5MulOpE5AddOpEEvPfT_ii_param_3
)
{
	.reg .pred 	%p<2>;
	.reg .b32 	%r<17>;
	.reg .b32 	%f<5>;
	.reg .b64 	%rd<31>;

	ld.param.u64 	%rd3, [_Z13tensor_kernelI10BinaryExprI10TensorExprIfES0_IS2_S2_5MulOpE5AddOpEEvPfT_ii_param_1+8];
	ld.param.u64 	%rd2, [_Z13tensor_kernelI10BinaryExprI10TensorExprIfES0_IS2_S2_5MulOpE5AddOpEEvPfT_ii_param_1];
	ld.param.u64 	%rd1, [_Z13tensor_kernelI10BinaryExprI10TensorExprIfES0_IS2_S2_5MulOpE5AddOpEEvPfT_ii_param_0];
	ld.param.u32 	%r3, [_Z13tensor_kernelI10BinaryExprI10TensorExprIfES0_IS2_S2_5MulOpE5AddOpEEvPfT_ii_param_2];
	ld.param.u32 	%r2, [_Z13tensor_kernelI10BinaryExprI10TensorExprIfES0_IS2_S2_5MulOpE5AddOpEEvPfT_ii_param_3];
	mov.u32 	%r4, %ctaid.x;
	mov.u32 	%r5, %ntid.x;
	mov.u32 	%r6, %tid.x;
	mad.lo.s32 	%r1, %r4, %r5, %r6;
	mul.lo.s32 	%r7, %r2, %r3;
	setp.ge.s32 	%p1, %r1, %r7;
	@%p1 bra 	$L__BB0_2;
	cvta.to.global.u64 	%rd4, %rd3;
	cvta.to.global.u64 	%rd5, %rd2;
	cvta.to.global.u64 	%rd6, %rd1;
	div.s32 	%r8, %r1, %r2;
	mul.lo.s32 	%r9, %r8, %r2;
	sub.s32 	%r10, %r1, %r9;
	ld.global.u64 	%rd7, [%rd5];
	cvta.to.global.u64 	%rd8, %rd7;
	ld.global.u64 	%rd9, [%rd8];
	cvta.to.global.u64 	%rd10, %rd9;
	ld.global.u32 	%r11, [%rd8+12];
	mad.lo.s32 	%r12, %r11, %r8, %r10;
	mul.wide.s32 	%rd11, %r12, 4;
	add.s64 	%rd12, %rd10, %rd11;
	ld.global.f32 	%f1, [%rd12];
	ld.global.u64 	%rd13, [%rd4];
	cvta.to.global.u64 	%rd14, %rd13;
	ld.global.u64 	%rd15, [%rd14];
	cvta.to.global.u64 	%rd16, %rd15;
	ld.global.u64 	%rd17, [%rd16];
	cvta.to.global.u64 	%rd18, %rd17;
	ld.global.u32 	%r13, [%rd16+12];
	mad.lo.s32 	%r14, %r13, %r8, %r10;
	mul.wide.s32 	%rd19, %r14, 4;
	add.s64 	%rd20, %rd18, %rd19;
	ld.global.f32 	%f2, [%rd20];
	ld.global.u64 	%rd21, [%rd4+8];
	cvta.to.global.u64 	%rd22, %rd21;
	ld.global.u64 	%rd23, [%rd22];
	cvta.to.global.u64 	%rd24, %rd23;
	ld.global.u64 	%rd25, [%rd24];
	cvta.to.global.u64 	%rd26, %rd25;
	ld.global.u32 	%r15, [%rd24+12];
	mad.lo.s32 	%r16, %r15, %r8, %r10;
	mul.wide.s32 	%rd27, %r16, 4;
	add.s64 	%rd28, %rd26, %rd27;
	ld.global.f32 	%f3, [%rd28];
	fma.rn.f32 	%f4, %f2, %f3, %f1;
	mul.wide.s32 	%rd29, %r1, 4;
	add.s64 	%rd30, %rd6, %rd29;
	st.global.f32 	[%rd30], %f4;
$L__BB0_2:
	ret;

}


// ===== COMPILED SASS (sm_100) =====

	.target	sm_100

	.elftype	@"ET_EXEC"


//--------------------- .note.nv.tkinfo           --------------------------
	.section	.note.nv.tkinfo,"",@"SHT_NOTE"
	.sectionflags	@"SHF_NOTE_NV_TKINFO"
	.tkinfo
        /*0018*/ 	.word	0x00000002
        /*0030*/ 	.string	""
        /*0030*/ 	.string	"ptxas"
        /*0030*/ 	.string	"Cuda compilation tools, release 13.0, V13.0.88"
        /*0030*/ 	.string	"Build cuda_13.0.r13.0/compiler.36424714_0"
        /*0030*/ 	.string	"-arch sm_100 -m 64 "



//--------------------- .note.nv.cuinfo           --------------------------
	.section	.note.nv.cuinfo,"",@"SHT_NOTE"
	.sectionflags	@"SHF_NOTE_NV_CUINFO"
        /*0018*/ 	.short	0x0002
        /*001a*/ 	.short	0x0064
        /*001c*/ 	.short	0x0082
	.zero		2


//--------------------- .nv.info                  --------------------------
	.section	.nv.info,"",@"SHT_CUDA_INFO"
	.align	4


	//----- nvinfo : EIATTR_REGCOUNT
	.align		4
        /*0000*/ 	.byte	0x04, 0x2f
        /*0002*/ 	.short	(.L_1 - .L_0)
	.align		4
.L_0:
        /*0004*/ 	.word	index@(_Z13tensor_kernelI10BinaryExprI10TensorExprIfES0_IS2_S2_5MulOpE5AddOpEEvPfT_ii)
        /*0008*/ 	.word	0x00000019


	//----- nvinfo : EIATTR_FRAME_SIZE
	.align		4
.L_1:
        /*000c*/ 	.byte	0x04, 0x11
        /*000e*/ 	.short	(.L_3 - .L_2)
	.align		4
.L_2:
        /*0010*/ 	.word	index@(_Z13tensor_kernelI10BinaryExprI10TensorExprIfES0_IS2_S2_5MulOpE5AddOpEEvPfT_ii)
        /*0014*/ 	.word	0x00000000


	//----- nvinfo : EIATTR_MIN_STACK_SIZE
	.align		4
.L_3:
        /*0018*/ 	.byte	0x04, 0x12
        /*001a*/ 	.short	(.L_5 - .L_4)
	.align		4
.L_4:
        /*001c*/ 	.word	index@(_Z13tensor_kernelI10BinaryExprI10TensorExprIfES0_IS2_S2_5MulOpE5AddOpEEvPfT_ii)
        /*0020*/ 	.word	0x00000000
.L_5:


//--------------------- .nv.compat                --------------------------
	.section	.nv.compat,"",@"SHT_CUDA_COMPAT_INFO"
	.align	4
        /*0000*/ 	.byte	0x02, 0x09, 0x00, 0x00, 0x02, 0x02, 0x01, 0x00, 0x02, 0x05, 0x05, 0x00, 0x03, 0x07, 0x01, 0x01
        /*0010*/ 	.byte	0x02, 0x03, 0x00, 0x00, 0x02, 0x06, 0x01, 0x00, 0x04, 0x0b, 0x08, 0x00, 0x09, 0x00, 0x00, 0x00
        /*0020*/ 	.byte	0x00, 0x00, 0x00, 0x00


//--------------------- .nv.info._Z13tensor_kernelI10BinaryExprI10TensorExprIfES0_IS2_S2_5MulOpE5AddOpEEvPfT_ii --------------------------
	.section	.nv.info._Z13tensor_kernelI10BinaryExprI10TensorExprIfES0_IS2_S2_5MulOpE5AddOpEEvPfT_ii,"",@"SHT_CUDA_INFO"
	.sectionflags	@""
	.align	4


	//----- nvinfo : EIATTR_CUDA_API_VERSION
	.align		4
        /*0000*/ 	.byte	0x04, 0x37
        /*0002*/ 	.short	(.L_7 - .L_6)
.L_6:
        /*0004*/ 	.word	0x00000082


	//----- nvinfo : EIATTR_KPARAM_INFO
	.align		4
.L_7:
        /*0008*/ 	.byte	0x04, 0x17
        /*000a*/ 	.short	(.L_9 - .L_8)
.L_8:
        /*000c*/ 	.word	0x00000000
        /*0010*/ 	.short	0x0003
        /*0012*/ 	.short	0x001c
        /*0014*/ 	.byte	0x00, 0xf0, 0x11, 0x00


	//----- nvinfo : EIATTR_KPARAM_INFO
	.align		4
.L_9:
        /*0018*/ 	.byte	0x04, 0x17
        /*001a*/ 	.short	(.L_11 - .L_10)
.L_10:
        /*001c*/ 	.word	0x00000000
        /*0020*/ 	.short	0x0002
        /*0022*/ 	.short	0x0018
        /*0024*/ 	.byte	0x00, 0xf0, 0x11, 0x00


	//----- nvinfo : EIATTR_KPARAM_INFO
	.align		4
.L_11:
        /*0028*/ 	.byte	0x04, 0x17
        /*002a*/ 	.short	(.L_13 - .L_12)
.L_12:
        /*002c*/ 	.word	0x00000000
        /*0030*/ 	.short	0x0001
        /*0032*/ 	.short	0x0008
        /*0034*/ 	.byte	0x00, 0xf0, 0x41, 0x00


	//----- nvinfo : EIATTR_KPARAM_INFO
	.align		4
.L_13:
        /*0038*/ 	.byte	0x04, 0x17
        /*003a*/ 	.short	(.L_15 - .L_14)
.L_14:
        /*003c*/ 	.word	0x00000000
        /*0040*/ 	.short	0x0000
        /*0042*/ 	.short	0x0000
        /*0044*/ 	.byte	0x00, 0xf5, 0x21, 0x00


	//----- nvinfo : EIATTR_SPARSE_MMA_MASK
	.align		4
.L_15:
        /*0048*/ 	.byte	0x03, 0x50
        /*004a*/ 	.short	0x0000


	//----- nvinfo : EIATTR_MAXREG_COUNT
	.align		4
        /*004c*/ 	.byte	0x03, 0x1b
        /*004e*/ 	.short	0x00ff


	//----- nvinfo : EIATTR_MERCURY_ISA_VERSION
	.align		4
        /*0050*/ 	.byte	0x03, 0x5f
        /*0052*/ 	.short	0x0101


	//----- nvinfo : EIATTR_VRC_CTA_INIT_COUNT
	.align		4
        /*0054*/ 	.byte	0x02, 0x4a
	.zero		1
	.zero		1


	//----- nvinfo : EIATTR_EXIT_INSTR_OFFSETS
	.align		4
        /*0058*/ 	.byte	0x04, 0x1c
        /*005a*/ 	.short	(.L_17 - .L_16)


	//   ....[0]....
.L_16:
        /*005c*/ 	.word	0x00000080


	//   ....[1]....
        /*0060*/ 	.word	0x000003d0


	//----- nvinfo : EIATTR_CBANK_PARAM_SIZE
	.align		4
.L_17:
        /*0064*/ 	.byte	0x03, 0x19
        /*0066*/ 	.short	0x0020


	//----- nvinfo : EIATTR_PARAM_CBANK
	.align		4
        /*0068*/ 	.byte	0x04, 0x0a
        /*006a*/ 	.short	(.L_19 - .L_18)
	.align		4
.L_18:
        /*006c*/ 	.word	index@(.nv.constant0._Z13tensor_kernelI10BinaryExprI10TensorExprIfES0_IS2_S2_5MulOpE5AddOpEEvPfT_ii)
        /*0070*/ 	.short	0x0380
        /*0072*/ 	.short	0x0020


	//----- nvinfo : EIATTR_SW_WAR
	.align		4
.L_19:
        /*0074*/ 	.byte	0x04, 0x36
        /*0076*/ 	.short	(.L_21 - .L_20)
.L_20:
        /*0078*/ 	.word	0x00000008
.L_21:


//--------------------- .nv.callgraph             --------------------------
	.section	.nv.callgraph,"",@"SHT_CUDA_CALLGRAPH"
	.align	4
	.sectionentsize	8
	.align		4
        /*0000*/ 	.word	0x00000000
	.align		4
        /*0004*/ 	.word	0xffffffff
	.align		4
        /*0008*/ 	.word	0x00000000
	.align		4
        /*000c*/ 	.word	0xfffffffe
	.align		4
        /*0010*/ 	.word	0x00000000
	.align		4
        /*0014*/ 	.word	0xfffffffd
	.align		4
        /*0018*/ 	.word	0x00000000
	.align		4
        /*001c*/ 	.word	0xfffffffc


//--------------------- .text._Z13tensor_kernelI10BinaryExprI10TensorExprIfES0_IS2_S2_5MulOpE5AddOpEEvPfT_ii --------------------------
	.section	.text._Z13tensor_kernelI10BinaryExprI10TensorExprIfES0_IS2_S2_5MulOpE5AddOpEEvPfT_ii,"ax",@progbits
	.align	128
        .global         _Z13tensor_kernelI10BinaryExprI10TensorExprIfES0_IS2_S2_5MulOpE5AddOpEEvPfT_ii
        .type           _Z13tensor_kernelI10BinaryExprI10TensorExprIfES0_IS2_S2_5MulOpE5AddOpEEvPfT_ii,@function
        .size           _Z13tensor_kernelI10BinaryExprI10TensorExprIfES0_IS2_S2_5MulOpE5AddOpEEvPfT_ii,(.L_x_1 - _Z13tensor_kernelI10BinaryExprI10TensorExprIfES0_IS2_S2_5MulOpE5AddOpEEvPfT_ii)
        .other          _Z13tensor_kernelI10BinaryExprI10TensorExprIfES0_IS2_S2_5MulOpE5AddOpEEvPfT_ii,@"STO_CUDA_ENTRY STV_DEFAULT"
_Z13tensor_kernelI10BinaryExprI10TensorExprIfES0_IS2_S2_5MulOpE5AddOpEEvPfT_ii:
.text._Z13tensor_kernelI10BinaryExprI10TensorExprIfES0_IS2_S2_5MulOpE5AddOpEEvPfT_ii:
[----:B------:R-:W-:Y:S01]  /*0000*/  LDC R1, c[0x0][0x37c] ;  /* 0x0000df00ff017b82 */ /* 0x000fe20000000800 */
[----:B------:R-:W0:Y:S07]  /*0010*/  S2R R5, SR_TID.X ;  /* 0x0000000000057919 */ /* 0x000e2e0000002100 */
[----:B------:R-:W0:Y:S08]  /*0020*/  S2UR UR4, SR_CTAID.X ;  /* 0x00000000000479c3 */ /* 0x000e300000002500 */
[----:B------:R-:W0:Y:S08]  /*0030*/  LDC R0, c[0x0][0x360] ;  /* 0x0000d800ff007b82 */ /* 0x000e300000000800 */
[----:B------:R-:W1:Y:S01]  /*0040*/  LDC.64 R2, c[0x0][0x398] ;  /* 0x0000e600ff027b82 */ /* 0x000e620000000a00 */
[----:B0-----:R-:W-:-:S02]  /*0050*/  IMAD R0, R0, UR4, R5 ;  /* 0x0000000400007c24 */ /* 0x001fc4000f8e0205 */
[----:B-1----:R-:W-:-:S05]  /*0060*/  IMAD R5, R3, R2, RZ ;  /* 0x0000000203057224 */ /* 0x002fca00078e02ff */
[----:B------:R-:W-:-:S13]  /*0070*/  ISETP.GE.AND P0, PT, R0, R5, PT ;  /* 0x000000050000720c */ /* 0x000fda0003f06270 */
[----:B------:R-:W-:Y:S05]  /*0080*/  @P0 EXIT ;  /* 0x000000000000094d */ /* 0x000fea0003800000 */
[----:B------:R-:W0:Y:S01]  /*0090*/  LDC.64 R14, c[0x0][0x390] ;  /* 0x0000e400ff0e7b82 */ /* 0x000e220000000a00 */
[----:B------:R-:W0:Y:S02]  /*00a0*/  LDCU.64 UR4, c[0x0][0x358] ;  /* 0x00006b00ff0477ac */ /* 0x000e240008000a00 */
[----:B0-----:R-:W2:Y:S04]  /*00b0*/  LDG.E.64 R16, desc[UR4][R14.64] ;  /* 0x000000040e107981 */ /* 0x001ea8000c1e1b00 */
[----:B------:R-:W3:Y:S01]  /*00c0*/  LDG.E.64 R18, desc[UR4][R14.64+0x8] ;  /* 0x000008040e127981 */ /* 0x000ee2000c1e1b00 */
[----:B------:R-:W0:Y:S03]  /*00d0*/  LDC.64 R12, c[0x0][0x388] ;  /* 0x0000e200ff0c7b82 */ /* 0x000e260000000a00 */
[----:B0-----:R-:W4:Y:S04]  /*00e0*/  LDG.E.64 R12, desc[UR4][R12.64] ;  /* 0x000000040c0c7981 */ /* 0x001f28000c1e1b00 */
[----:B--2---:R-:W2:Y:S04]  /*00f0*/  LDG.E.64 R16, desc[UR4][R16.64] ;  /* 0x0000000410107981 */ /* 0x004ea8000c1e1b00 */
[----:B---3--:R-:W3:Y:S04]  /*0100*/  LDG.E.64 R18, desc[UR4][R18.64] ;  /* 0x0000000412127981 */ /* 0x008ee8000c1e1b00 */
[----:B----4-:R-:W4:Y:S04]  /*0110*/  LDG.E R11, desc[UR4][R12.64+0xc] ;  /* 0x00000c040c0b7981 */ /* 0x010f28000c1e1900 */
[----:B------:R0:W5:Y:S01]  /*0120*/  LDG.E.64 R8, desc[UR4][R12.64] ;  /* 0x000000040c087981 */ /* 0x000162000c1e1b00 */
[----:B------:R-:W-:-:S04]  /*0130*/  IABS R21, R3 ;  /* 0x0000000300157213 */ /* 0x000fc80000000000 */
[----:B------:R-:W1:Y:S08]  /*0140*/  I2F.RP R20, R21 ;  /* 0x0000001500147306 */ /* 0x000e700000209400 */
[----:B-1----:R-:W1:Y:S02]  /*0150*/  MUFU.RCP R20, R20 ;  /* 0x0000001400147308 */ /* 0x002e640000001000 */
[----:B-1----:R-:W-:-:S06]  /*0160*/  IADD3 R14, PT, PT, R20, 0xffffffe, RZ ;  /* 0x0ffffffe140e7810 */ /* 0x002fcc0007ffe0ff */
[----:B------:R1:W0:Y:S01]  /*0170*/  F2I.FTZ.U32.TRUNC.NTZ R15, R14 ;  /* 0x0000000e000f7305 */ /* 0x000222000021f000 */
[----:B--2---:R-:W2:Y:S04]  /*0180*/  LDG.E R10, desc[UR4][R16.64+0xc] ;  /* 0x00000c04100a7981 */ /* 0x004ea8000c1e1900 */
[----:B---3--:R-:W3:Y:S04]  /*0190*/  LDG.E R2, desc[UR4][R18.64+0xc] ;  /* 0x00000c0412027981 */ /* 0x008ee8000c1e1900 */
[----:B------:R-:W3:Y:S04]  /*01a0*/  LDG.E.64 R6, desc[UR4][R16.64] ;  /* 0x0000000410067981 */ /* 0x000ee8000c1e1b00 */
[----:B------:R-:W3:Y:S01]  /*01b0*/  LDG.E.64 R4, desc[UR4][R18.64] ;  /* 0x0000000412047981 */ /* 0x000ee2000c1e1b00 */
[----:B-1----:R-:W-:Y:S01]  /*01c0*/  HFMA2 R14, -RZ, RZ, 0, 0 ;  /* 0x00000000ff0e7431 */ /* 0x002fe200000001ff */
[----:B0-----:R-:W-:-:S05]  /*01d0*/  IADD3 R22, PT, PT, RZ, -R15, RZ ;  /* 0x8000000fff167210 */ /* 0x001fca0007ffe0ff */
[----:B------:R-:W-:Y:S01]  /*01e0*/  IMAD R13, R22, R21, RZ ;  /* 0x00000015160d7224 */ /* 0x000fe200078e02ff */
[----:B------:R-:W-:-:S03]  /*01f0*/  IABS R12, R0 ;  /* 0x00000000000c7213 */ /* 0x000fc60000000000 */
[----:B------:R-:W-:-:S06]  /*0200*/  IMAD.HI.U32 R15, R15, R13, R14 ;  /* 0x0000000d0f0f7227 */ /* 0x000fcc00078e000e */
[----:B------:R-:W-:-:S05]  /*0210*/  IMAD.HI.U32 R15, R15, R12, RZ ;  /* 0x0000000c0f0f7227 */ /* 0x000fca00078e00ff */
[----:B------:R-:W-:-:S05]  /*0220*/  IADD3 R13, PT, PT, -R15, RZ, RZ ;  /* 0x000000ff0f0d7210 */ /* 0x000fca0007ffe1ff */
[----:B------:R-:W-:-:S05]  /*0230*/  IMAD R12, R21, R13, R12 ;  /* 0x0000000d150c7224 */ /* 0x000fca00078e020c */
[----:B------:R-:W-:-:S13]  /*0240*/  ISETP.GT.U32.AND P2, PT, R21, R12, PT ;  /* 0x0000000c1500720c */ /* 0x000fda0003f44070 */
[----:B------:R-:W-:-:S04]  /*0250*/  @!P2 IADD3 R12, PT, PT, R12, -R21, RZ ;  /* 0x800000150c0ca210 */ /* 0x000fc80007ffe0ff */
[----:B------:R-:W-:Y:S02]  /*0260*/  ISETP.GE.U32.AND P0, PT, R12, R21, PT ;  /* 0x000000150c00720c */ /* 0x000fe40003f06070 */
[----:B------:R-:W-:Y:S02]  /*0270*/  LOP3.LUT R12, R0, R3, RZ, 0x3c, !PT ;  /* 0x00000003000c7212 */ /* 0x000fe400078e3cff */
[----:B------:R-:W-:Y:S02]  /*0280*/  @!P2 IADD3 R15, PT, PT, R15, 0x1, RZ ;  /* 0x000000010f0fa810 */ /* 0x000fe40007ffe0ff */
[----:B------:R-:W-:Y:S02]  /*0290*/  ISETP.GE.AND P1, PT, R12, RZ, PT ;  /* 0x000000ff0c00720c */ /* 0x000fe40003f26270 */
[----:B------:R-:W-:-:S05]  /*02a0*/  ISETP.NE.AND P2, PT, R3, RZ, PT ;  /* 0x000000ff0300720c */ /* 0x000fca0003f45270 */
[----:B------:R-:W-:-:S06]  /*02b0*/  @P0 IADD3 R15, PT, PT, R15, 0x1, RZ ;  /* 0x000000010f0f0810 */ /* 0x000fcc0007ffe0ff */
[----:B------:R-:W-:Y:S02]  /*02c0*/  @!P1 IADD3 R15, PT, PT, -R15, RZ, RZ ;  /* 0x000000ff0f0f9210 */ /* 0x000fe40007ffe1ff */
[----:B------:R-:W-:-:S04]  /*02d0*/  @!P2 LOP3.LUT R15, RZ, R3, RZ, 0x33, !PT ;  /* 0x00000003ff0fa212 */ /* 0x000fc800078e33ff */
[----:B------:R-:W-:-:S05]  /*02e0*/  IADD3 R12, PT, PT, -R15, RZ, RZ ;  /* 0x000000ff0f0c7210 */ /* 0x000fca0007ffe1ff */
[----:B------:R-:W-:-:S04]  /*02f0*/  IMAD R12, R3, R12, R0 ;  /* 0x0000000c030c7224 */ /* 0x000fc800078e0200 */
[----:B----4-:R-:W-:-:S04]  /*0300*/  IMAD R11, R15, R11, R12 ;  /* 0x0000000b0f0b7224 */ /* 0x010fc800078e020c */
[----:B-----5:R-:W-:-:S06]  /*0310*/  IMAD.WIDE R8, R11, 0x4, R8 ;  /* 0x000000040b087825 */ /* 0x020fcc00078e0208 */
[----:B------:R-:W4:Y:S01]  /*0320*/  LDG.E R8, desc[UR4][R8.64] ;  /* 0x0000000408087981 */ /* 0x000f22000c1e1900 */
[C-C-:B--2---:R-:W-:Y:S02]  /*0330*/  IMAD R3, R15.reuse, R10, R12.reuse ;  /* 0x0000000a0f037224 */ /* 0x144fe400078e020c */
[----:B---3--:R-:W-:Y:S02]  /*0340*/  IMAD R15, R15, R2, R12 ;  /* 0x000000020f0f7224 */ /* 0x008fe400078e020c */
[----:B------:R-:W-:Y:S02]  /*0350*/  IMAD.WIDE R6, R3, 0x4, R6 ;  /* 0x0000000403067825 */ /* 0x000fe400078e0206 */
[----:B------:R-:W0:Y:S02]  /*0360*/  LDC.64 R2, c[0x0][0x380] ;  /* 0x0000e000ff027b82 */ /* 0x000e240000000a00 */
[----:B------:R-:W-:Y:S02]  /*0370*/  IMAD.WIDE R4, R15, 0x4, R4 ;  /* 0x000000040f047825 */ /* 0x000fe400078e0204 */
[----:B------:R-:W4:Y:S04]  /*0380*/  LDG.E R7, desc[UR4][R6.64] ;  /* 0x0000000406077981 */ /* 0x000f28000c1e1900 */
[----:B------:R-:W4:Y:S01]  /*0390*/  LDG.E R4, desc[UR4][R4.64] ;  /* 0x0000000404047981 */ /* 0x000f22000c1e1900 */
[----:B0-----:R-:W-:-:S04]  /*03a0*/  IMAD.WIDE R2, R0, 0x4, R2 ;  /* 0x0000000400027825 */ /* 0x001fc800078e0202 */
[----:B----4-:R-:W-:-:S05]  /*03b0*/  FFMA R11, R7, R4, R8 ;  /* 0x00000004070b7223 */ /* 0x010fca0000000008 */
[----:B------:R-:W-:Y:S01]  /*03c0*/  STG.E desc[UR4][R2.64], R11 ;  /* 0x0000000b02007986 */ /* 0x000fe2000c101904 */
[----:B------:R-:W-:Y:S05]  /*03d0*/  EXIT ;  /* 0x000000000000794d */ /* 0x000fea0003800000 */
.L_x_0:
[----:B------:R-:W-:-:S00]  /*03e0*/  BRA `(.L_x_0) ;  /* 0xfffffffc00fc7947 */ /* 0x000fc0000383ffff */
[----:B------:R-:W-:-:S00]  /*03f0*/  NOP ;  /* 0x0000000000007918 */ /* 0x000fc00000000000 */
        /* <DEDUP_REMOVED lines=8> */
.L_x_1:


//--------------------- .nv.shared.reserved.0     --------------------------
	.section	.nv.shared.reserved.0,"aw",@nobits
	.weak		__nv_reservedSMEM_offset_0_alias
	.size		__nv_reservedSMEM_offset_0_alias, 0, 64
	.other		__nv_reservedSMEM_offset_0_alias,@"STO_CUDA_RESERVED_SHARED STV_DEFAULT"
__nv_reservedSMEM_offset_0_alias:
	.zero		0
	.zero		64


//--------------------- .nv.constant0._Z13tensor_kernelI10BinaryExprI10TensorExprIfES0_IS2_S2_5MulOpE5AddOpEEvPfT_ii --------------------------
	.section	.nv.constant0._Z13tensor_kernelI10BinaryExprI10TensorExprIfES0_IS2_S2_5MulOpE5AddOpEEvPfT_ii,"a",@progbits
	.sectionflags	@""
	.align	4
.nv.constant0._Z13tensor_kernelI10BinaryExprI10TensorExprIfES0_IS2_S2_5MulOpE5AddOpEEvPfT_ii:
	.zero		928


//--------------------- SYMBOLS --------------------------

	.type		.nv.reservedSmem.offset0,@object
	.size		.nv.reservedSmem.offset0,0x4
